	.headerflags	@"EF_CUDA_TEXMODE_UNIFIED EF_CUDA_64BIT_ADDRESS EF_CUDA_ACCELERATORS EF_CUDA_SM90 EF_CUDA_VIRTUAL_SM(EF_CUDA_SM90)"
	.elftype	@"ET_EXEC"


//--------------------- .nv.info                  --------------------------
	.section	.nv.info,"",@"SHT_CUDA_INFO"
	.align	4


	//----- nvinfo : EIATTR_REGCOUNT
	.align		4
        /*0000*/ 	.byte	0x04, 0x2f
        /*0002*/ 	.short	(.L_3 - .L_2)
	.align		4
.L_2:
        /*0004*/ 	.word	index@(triton_poi_fused__native_batch_norm_legit_no_training_add_relu_30)
        /*0008*/ 	.word	0x00000030


	//----- nvinfo : EIATTR_MIN_STACK_SIZE
	.align		4
.L_3:
        /*000c*/ 	.byte	0x04, 0x12
        /*000e*/ 	.short	(.L_5 - .L_4)
	.align		4
.L_4:
        /*0010*/ 	.word	index@(triton_poi_fused__native_batch_norm_legit_no_training_add_relu_30)
        /*0014*/ 	.word	0x00000000


	//----- nvinfo : EIATTR_FRAME_SIZE
	.align		4
.L_5:
        /*0018*/ 	.byte	0x04, 0x11
        /*001a*/ 	.short	(.L_7 - .L_6)
	.align		4
.L_6:
        /*001c*/ 	.word	index@(triton_poi_fused__native_batch_norm_legit_no_training_add_relu_30)
        /*0020*/ 	.word	0x00000000


	//----- nvinfo : EIATTR_MIN_STACK_SIZE
	.align		4
.L_7:
        /*0024*/ 	.byte	0x04, 0x12
        /*0026*/ 	.short	(.L_9 - .L_8)
	.align		4
.L_8:
        /*0028*/ 	.word	index@(triton_poi_fused__native_batch_norm_legit_no_training_add_relu_30)
        /*002c*/ 	.word	0x00000000
.L_9:


//--------------------- .nv.info.triton_poi_fused__native_batch_norm_legit_no_training_add_relu_30 --------------------------
	.section	.nv.info.triton_poi_fused__native_batch_norm_legit_no_training_add_relu_30,"",@"SHT_CUDA_INFO"
	.sectionflags	@""
	.align	4


	//----- nvinfo : EIATTR_CUDA_API_VERSION
	.align		4
        /*0000*/ 	.byte	0x04, 0x37
        /*0002*/ 	.short	(.L_11 - .L_10)
.L_10:
        /*0004*/ 	.word	0x0000007c


	//----- nvinfo : EIATTR_KPARAM_INFO
	.align		4
.L_11:
        /*0008*/ 	.byte	0x04, 0x17
        /*000a*/ 	.short	(.L_13 - .L_12)
.L_12:
        /*000c*/ 	.word	0x00000000
        /*0010*/ 	.short	0x000b
        /*0012*/ 	.short	0x0058
        /*0014*/ 	.byte	0x00, 0xf0, 0x11, 0x00


	//----- nvinfo : EIATTR_KPARAM_INFO
	.align		4
.L_13:
        /*0018*/ 	.byte	0x04, 0x17
        /*001a*/ 	.short	(.L_15 - .L_14)
.L_14:
        /*001c*/ 	.word	0x00000000
        /*0020*/ 	.short	0x000a
        /*0022*/ 	.short	0x0050
        /*0024*/ 	.byte	0x00, 0xf4, 0x21, 0x00


	//----- nvinfo : EIATTR_KPARAM_INFO
	.align		4
.L_15:
        /*0028*/ 	.byte	0x04, 0x17
        /*002a*/ 	.short	(.L_17 - .L_16)
.L_16:
        /*002c*/ 	.word	0x00000000
        /*0030*/ 	.short	0x0009
        /*0032*/ 	.short	0x0048
        /*0034*/ 	.byte	0x00, 0xf4, 0x21, 0x00


	//----- nvinfo : EIATTR_KPARAM_INFO
	.align		4
.L_17:
        /*0038*/ 	.byte	0x04, 0x17
        /*003a*/ 	.short	(.L_19 - .L_18)
.L_18:
        /*003c*/ 	.word	0x00000000
        /*0040*/ 	.short	0x0008
        /*0042*/ 	.short	0x0040
        /*0044*/ 	.byte	0x00, 0xf4, 0x21, 0x00


	//----- nvinfo : EIATTR_KPARAM_INFO
	.align		4
.L_19:
        /*0048*/ 	.byte	0x04, 0x17
        /*004a*/ 	.short	(.L_21 - .L_20)
.L_20:
        /*004c*/ 	.word	0x00000000
        /*0050*/ 	.short	0x0007
        /*0052*/ 	.short	0x0038
        /*0054*/ 	.byte	0x00, 0xf4, 0x21, 0x00


	//----- nvinfo : EIATTR_KPARAM_INFO
	.align		4
.L_21:
        /*0058*/ 	.byte	0x04, 0x17
        /*005a*/ 	.short	(.L_23 - .L_22)
.L_22:
        /*005c*/ 	.word	0x00000000
        /*0060*/ 	.short	0x0006
        /*0062*/ 	.short	0x0030
        /*0064*/ 	.byte	0x00, 0xf4, 0x21, 0x00


	//----- nvinfo : EIATTR_KPARAM_INFO
	.align		4
.L_23:
        /*0068*/ 	.byte	0x04, 0x17
        /*006a*/ 	.short	(.L_25 - .L_24)
.L_24:
        /*006c*/ 	.word	0x00000000
        /*0070*/ 	.short	0x0005
        /*0072*/ 	.short	0x0028
        /*0074*/ 	.byte	0x00, 0xf4, 0x21, 0x00


	//----- nvinfo : EIATTR_KPARAM_INFO
	.align		4
.L_25:
        /*0078*/ 	.byte	0x04, 0x17
        /*007a*/ 	.short	(.L_27 - .L_26)
.L_26:
        /*007c*/ 	.word	0x00000000
        /*0080*/ 	.short	0x0004
        /*0082*/ 	.short	0x0020
        /*0084*/ 	.byte	0x00, 0xf4, 0x21, 0x00


	//----- nvinfo : EIATTR_KPARAM_INFO
	.align		4
.L_27:
        /*0088*/ 	.byte	0x04, 0x17
        /*008a*/ 	.short	(.L_29 - .L_28)
.L_28:
        /*008c*/ 	.word	0x00000000
        /*0090*/ 	.short	0x0003
        /*0092*/ 	.short	0x0018
        /*0094*/ 	.byte	0x00, 0xf4, 0x21, 0x00


	//----- nvinfo : EIATTR_KPARAM_INFO
	.align		4
.L_29:
        /*0098*/ 	.byte	0x04, 0x17
        /*009a*/ 	.short	(.L_31 - .L_30)
.L_30:
        /*009c*/ 	.word	0x00000000
        /*00a0*/ 	.short	0x0002
        /*00a2*/ 	.short	0x0010
        /*00a4*/ 	.byte	0x00, 0xf4, 0x21, 0x00


	//----- nvinfo : EIATTR_KPARAM_INFO
	.align		4
.L_31:
        /*00a8*/ 	.byte	0x04, 0x17
        /*00aa*/ 	.short	(.L_33 - .L_32)
.L_32:
        /*00ac*/ 	.word	0x00000000
        /*00b0*/ 	.short	0x0001
        /*00b2*/ 	.short	0x0008
        /*00b4*/ 	.byte	0x00, 0xf4, 0x21, 0x00


	//----- nvinfo : EIATTR_KPARAM_INFO
	.align		4
.L_33:
        /*00b8*/ 	.byte	0x04, 0x17
        /*00ba*/ 	.short	(.L_35 - .L_34)
.L_34:
        /*00bc*/ 	.word	0x00000000
        /*00c0*/ 	.short	0x0000
        /*00c2*/ 	.short	0x0000
        /*00c4*/ 	.byte	0x00, 0xf4, 0x21, 0x00


	//----- nvinfo : EIATTR_SPARSE_MMA_MASK
	.align		4
.L_35:
        /*00c8*/ 	.byte	0x03, 0x50
        /*00ca*/ 	.short	0x0000


	//----- nvinfo : EIATTR_MAXREG_COUNT
	.align		4
        /*00cc*/ 	.byte	0x03, 0x1b
        /*00ce*/ 	.short	0x00ff


	//----- nvinfo : EIATTR_EXIT_INSTR_OFFSETS
	.align		4
        /*00d0*/ 	.byte	0x04, 0x1c
        /*00d2*/ 	.short	(.L_37 - .L_36)


	//   ....[0]....
.L_36:
        /*00d4*/ 	.word	0x000012d0


	//----- nvinfo : EIATTR_REQNTID
	.align		4
.L_37:
        /*00d8*/ 	.byte	0x04, 0x10
        /*00da*/ 	.short	(.L_39 - .L_38)
.L_38:
        /*00dc*/ 	.word	0x00000080
        /*00e0*/ 	.word	0x00000001
        /*00e4*/ 	.word	0x00000001


	//----- nvinfo : EIATTR_CBANK_PARAM_SIZE
	.align		4
.L_39:
        /*00e8*/ 	.byte	0x03, 0x19
        /*00ea*/ 	.short	0x005c


	//----- nvinfo : EIATTR_PARAM_CBANK
	.align		4
        /*00ec*/ 	.byte	0x04, 0x0a
        /*00ee*/ 	.short	(.L_41 - .L_40)
	.align		4
.L_40:
        /*00f0*/ 	.word	index@(.nv.constant0.triton_poi_fused__native_batch_norm_legit_no_training_add_relu_30)
        /*00f4*/ 	.short	0x0210
        /*00f6*/ 	.short	0x005c


	//----- nvinfo : EIATTR_SW_WAR
	.align		4
.L_41:
        /*00f8*/ 	.byte	0x04, 0x36
        /*00fa*/ 	.short	(.L_43 - .L_42)
.L_42:
        /*00fc*/ 	.word	0x00000008
.L_43:


//--------------------- .nv.callgraph             --------------------------
	.section	.nv.callgraph,"",@"SHT_CUDA_CALLGRAPH"
	.align	4
	.sectionentsize	8
	.align		4
        /*0000*/ 	.word	0x00000000
	.align		4
        /*0004*/ 	.word	0xffffffff
	.align		4
        /*0008*/ 	.word	0x00000000
	.align		4
        /*000c*/ 	.word	0xfffffffe
	.align		4
        /*0010*/ 	.word	0x00000000
	.align		4
        /*0014*/ 	.word	0xfffffffd
	.align		4
        /*0018*/ 	.word	0x00000000
	.align		4
        /*001c*/ 	.word	0xfffffffc


//--------------------- .nv.constant4             --------------------------
	.section	.nv.constant4,"a",@progbits
	.align	8
	.align		8
.nv.constant4:
        /*0000*/ 	.dword	_$_str
	.align		8
        /*0008*/ 	.dword	_$_str_$_2


//--------------------- .text.triton_poi_fused__native_batch_norm_legit_no_training_add_relu_30 --------------------------
	.section	.text.triton_poi_fused__native_batch_norm_legit_no_training_add_relu_30,"ax",@progbits
	.align	128
        .global         triton_poi_fused__native_batch_norm_legit_no_training_add_relu_30
        .type           triton_poi_fused__native_batch_norm_legit_no_training_add_relu_30,@function
        .size           triton_poi_fused__native_batch_norm_legit_no_training_add_relu_30,(.L_x_1 - triton_poi_fused__native_batch_norm_legit_no_training_add_relu_30)
        .other          triton_poi_fused__native_batch_norm_legit_no_training_add_relu_30,@"STO_CUDA_ENTRY STV_DEFAULT"
triton_poi_fused__native_batch_norm_legit_no_training_add_relu_30:
.text.triton_poi_fused__native_batch_norm_legit_no_training_add_relu_30:
[----:B------:R-:W-:Y:S01]  /*0000*/  LDC R1, c[0x0][0x28] ;  /* 0x00000a00ff017b82 */ /* 0x000fe20000000800 */
[----:B------:R-:W1:Y:S07]  /*0010*/  S2R R0, SR_TID.X ;  /* 0x0000000000007919 */ /* 0x000e6e0000002100 */
[----:B------:R-:W2:Y:S01]  /*0020*/  LDC.64 R20, c[0x0][0x228] ;  /* 0x00008a00ff147b82 */ /* 0x000ea20000000a00 */
[----:B------:R-:W-:Y:S01]  /*0030*/  ULDC.64 UR4, c[0x0][0x208] ;  /* 0x0000820000047ab9 */ /* 0x000fe20000000a00 */
[----:B------:R-:W3:Y:S06]  /*0040*/  S2R R5, SR_CTAID.X ;  /* 0x0000000000057919 */ /* 0x000eec0000002500 */
[----:B------:R-:W4:Y:S08]  /*0050*/  LDC.64 R30, c[0x0][0x220] ;  /* 0x00008800ff1e7b82 */ /* 0x000f300000000a00 */
[----:B------:R-:W5:Y:S08]  /*0060*/  LDC.64 R28, c[0x0][0x218] ;  /* 0x00008600ff1c7b82 */ /* 0x000f700000000a00 */
[----:B------:R-:W5:Y:S01]  /*0070*/  LDC.64 R42, c[0x0][0x230] ;  /* 0x00008c00ff2a7b82 */ /* 0x000f620000000a00 */
[----:B-1----:R-:W-:-:S07]  /*0080*/  SHF.L.U32 R0, R0, 0x2, RZ ;  /* 0x0000000200007819 */ /* 0x002fce00000006ff */
[----:B------:R-:W1:Y:S01]  /*0090*/  LDC.64 R40, c[0x0][0x238] ;  /* 0x00008e00ff287b82 */ /* 0x000e620000000a00 */
[----:B---3--:R-:W-:Y:S02]  /*00a0*/  SHF.R.S32.HI R3, RZ, 0x15, R5 ;  /* 0x00000015ff037819 */ /* 0x008fe40000011405 */
[----:B------:R-:W-:Y:S02]  /*00b0*/  LOP3.LUT R0, R0, 0x1fc, RZ, 0xc0, !PT ;  /* 0x000001fc00007812 */ /* 0x000fe400078ec0ff */
[----:B------:R-:W-:Y:S02]  /*00c0*/  SGXT R3, R3, 0x1 ;  /* 0x000000010303781a */ /* 0x000fe40000000200 */
[----:B------:R-:W-:-:S04]  /*00d0*/  LEA R0, R5, R0, 0xa ;  /* 0x0000000005007211 */ /* 0x000fc800078e50ff */
[----:B------:R-:W-:-:S04]  /*00e0*/  LEA.HI R2, R3, R0, RZ, 0xb ;  /* 0x0000000003027211 */ /* 0x000fc800078f58ff */
[----:B------:R-:W-:-:S04]  /*00f0*/  LOP3.LUT R5, R2, 0xfffff800, RZ, 0xc0, !PT ;  /* 0xfffff80002057812 */ /* 0x000fc800078ec0ff */
[----:B------:R-:W-:-:S05]  /*0100*/  IADD3 R38, R0, -R5, RZ ;  /* 0x8000000500267210 */ /* 0x000fca0007ffe0ff */
[----:B--2---:R-:W-:-:S06]  /*0110*/  IMAD.WIDE R24, R38, 0x4, R20 ;  /* 0x0000000426187825 */ /* 0x004fcc00078e0214 */
[----:B------:R-:W2:Y:S01]  /*0120*/  LDG.E.EL.128 R24, desc[UR4][R24.64] ;  /* 0x0000000418187981 */ /* 0x000ea2000c2e1d00 */
[----:B----4-:R-:W-:-:S04]  /*0130*/  IMAD.WIDE R16, R38, 0x4, R30 ;  /* 0x0000000426107825 */ /* 0x010fc800078e021e */
[----:B-----5:R-:W-:Y:S02]  /*0140*/  IMAD.WIDE R28, R0, 0x4, R28 ;  /* 0x00000004001c7825 */ /* 0x020fe400078e021c */
[----:B------:R-:W3:Y:S04]  /*0150*/  LDG.E.EL.128 R16, desc[UR4][R16.64] ;  /* 0x0000000410107981 */ /* 0x000ee8000c2e1d00 */
[----:B------:R-:W3:Y:S01]  /*0160*/  LDG.E.128 R8, desc[UR4][R28.64] ;  /* 0x000000041c087981 */ /* 0x000ee2000c1e1d00 */
[----:B0-----:R-:W-:-:S04]  /*0170*/  IMAD.WIDE R4, R38, 0x4, R42 ;  /* 0x0000000426047825 */ /* 0x001fc800078e022a */
[----:B-1----:R-:W-:Y:S02]  /*0180*/  IMAD.WIDE R12, R38, 0x4, R40 ;  /* 0x00000004260c7825 */ /* 0x002fe400078e0228 */
[----:B------:R-:W4:Y:S04]  /*0190*/  LDG.E.EL.128 R4, desc[UR4][R4.64] ;  /* 0x0000000404047981 */ /* 0x000f28000c2e1d00 */
[----:B------:R-:W4:Y:S01]  /*01a0*/  LDG.E.EL.128 R12, desc[UR4][R12.64] ;  /* 0x000000040c0c7981 */ /* 0x000f22000c2e1d00 */
[----:B------:R-:W-:-:S04]  /*01b0*/  IADD3 R2, R0, 0x200, RZ ;  /* 0x0000020000027810 */ /* 0x000fc80007ffe0ff */
[----:B------:R-:W-:-:S04]  /*01c0*/  LEA.HI R3, R3, R2, RZ, 0xb ;  /* 0x0000000203037211 */ /* 0x000fc800078f58ff */
[----:B------:R-:W-:-:S04]  /*01d0*/  LOP3.LUT R37, R3, 0xfffff800, RZ, 0xc0, !PT ;  /* 0xfffff80003257812 */ /* 0x000fc800078ec0ff */
[----:B------:R-:W-:Y:S01]  /*01e0*/  IADD3 R37, R2, -R37, RZ ;  /* 0x8000002502257210 */ /* 0x000fe20007ffe0ff */
[----:B------:R-:W-:-:S04]  /*01f0*/  HFMA2.MMA R2, -RZ, RZ, 1.625, 0 ;  /* 0x3e800000ff027435 */ /* 0x000fc800000001ff */
[----:B------:R-:W-:-:S04]  /*0200*/  IMAD.WIDE R20, R37, 0x4, R20 ;  /* 0x0000000425147825 */ /* 0x000fc800078e0214 */
[----:B------:R-:W-:Y:S02]  /*0210*/  IMAD.WIDE R32, R37, 0x4, R30 ;  /* 0x0000000425207825 */ /* 0x000fe400078e021e */
[----:B------:R-:W5:Y:S04]  /*0220*/  LDG.E.128 R28, desc[UR4][R28.64+0x800] ;  /* 0x000800041c1c7981 */ /* 0x000f68000c1e1d00 */
[----:B------:R-:W5:Y:S01]  /*0230*/  LDG.E.EL.128 R32, desc[UR4][R32.64] ;  /* 0x0000000420207981 */ /* 0x000f62000c2e1d00 */
[----:B--2---:R-:W-:Y:S01]  /*0240*/  FADD R25, R25, 9.9999997473787516356e-06 ;  /* 0x3727c5ac19197421 */ /* 0x004fe20000000000 */
[----:B------:R-:W-:-:S03]  /*0250*/  FADD R23, R24, 9.9999997473787516356e-06 ;  /* 0x3727c5ac18177421 */ /* 0x000fc60000000000 */
[----:B------:R-:W0:Y:S08]  /*0260*/  MUFU.SQRT R24, R25 ;  /* 0x0000001900187308 */ /* 0x000e300000002000 */
[----:B------:R-:W1:Y:S01]  /*0270*/  MUFU.SQRT R22, R23 ;  /* 0x0000001700167308 */ /* 0x000e620000002000 */
[C---:B0-----:R-:W-:Y:S02]  /*0280*/  FSETP.GT.AND P1, PT, R24.reuse, 8.50705917302346158658e+37, PT ;  /* 0x7e8000001800780b */ /* 0x041fe40003f24000 */
[----:B------:R-:W-:-:S02]  /*0290*/  FSETP.GEU.AND P3, PT, R24, 1.175494350822287508e-38, PT ;  /* 0x008000001800780b */ /* 0x000fc40003f6e000 */
[C---:B-1----:R-:W-:Y:S02]  /*02a0*/  FSETP.GT.AND P0, PT, R22.reuse, 8.50705917302346158658e+37, PT ;  /* 0x7e8000001600780b */ /* 0x042fe40003f04000 */
[----:B------:R-:W-:-:S07]  /*02b0*/  FSETP.GEU.AND P2, PT, R22, 1.175494350822287508e-38, PT ;  /* 0x008000001600780b */ /* 0x000fce0003f4e000 */
[----:B------:R-:W-:-:S04]  /*02c0*/  @P1 FMUL R24, R24, 0.25 ;  /* 0x3e80000018181820 */ /* 0x000fc80000400000 */
[----:B------:R-:W-:Y:S01]  /*02d0*/  @!P3 FMUL R24, R24, 16777216 ;  /* 0x4b8000001818b820 */ /* 0x000fe20000400000 */
[----:B------:R-:W-:-:S04]  /*02e0*/  @P0 FMUL R22, R22, 0.25 ;  /* 0x3e80000016160820 */ /* 0x000fc80000400000 */
[----:B------:R-:W-:Y:S01]  /*02f0*/  @!P2 FMUL R22, R22, 16777216 ;  /* 0x4b8000001616a820 */ /* 0x000fe20000400000 */
[----:B------:R-:W-:Y:S01]  /*0300*/  MUFU.RCP R24, R24 ;  /* 0x0000001800187308 */ /* 0x000fe20000001000 */
[----:B---3--:R-:W-:Y:S01]  /*0310*/  FADD R8, R8, -R16 ;  /* 0x8000001008087221 */ /* 0x008fe20000000000 */
[----:B------:R-:W-:-:S06]  /*0320*/  FADD R9, R9, -R17 ;  /* 0x8000001109097221 */ /* 0x000fcc0000000000 */
[----:B------:R0:W1:Y:S01]  /*0330*/  MUFU.RCP R3, R22 ;  /* 0x0000001600037308 */ /* 0x0000620000001000 */
[C---:B------:R-:W-:Y:S02]  /*0340*/  FSEL R16, R2.reuse, 1, P0 ;  /* 0x3f80000002107808 */ /* 0x040fe40000000000 */
[----:B------:R-:W-:-:S03]  /*0350*/  FSEL R17, R2, 1, P1 ;  /* 0x3f80000002117808 */ /* 0x000fc60000800000 */
[----:B------:R-:W-:Y:S02]  /*0360*/  @!P2 FMUL R16, R16, 16777216 ;  /* 0x4b8000001010a820 */ /* 0x000fe40000400000 */
[----:B------:R-:W-:Y:S01]  /*0370*/  @!P3 FMUL R17, R17, 16777216 ;  /* 0x4b8000001111b820 */ /* 0x000fe20000400000 */
[----:B0-----:R-:W2:Y:S01]  /*0380*/  LDG.E.EL.128 R20, desc[UR4][R20.64] ;  /* 0x0000000414147981 */ /* 0x001ea2000c2e1d00 */
[----:B------:R-:W-:Y:S01]  /*0390*/  FADD R27, R27, 9.9999997473787516356e-06 ;  /* 0x3727c5ac1b1b7421 */ /* 0x000fe20000000000 */
[----:B-1----:R-:W-:Y:S01]  /*03a0*/  FMUL R3, R3, R16 ;  /* 0x0000001003037220 */ /* 0x002fe20000400000 */
[----:B------:R-:W-:Y:S01]  /*03b0*/  FMUL R16, R24, R17 ;  /* 0x0000001118107220 */ /* 0x000fe20000400000 */
[----:B------:R-:W-:Y:S02]  /*03c0*/  FADD R17, R26, 9.9999997473787516356e-06 ;  /* 0x3727c5ac1a117421 */ /* 0x000fe40000000000 */
[----:B------:R-:W0:Y:S08]  /*03d0*/  MUFU.SQRT R26, R27 ;  /* 0x0000001b001a7308 */ /* 0x000e300000002000 */
[----:B------:R-:W1:Y:S01]  /*03e0*/  MUFU.SQRT R25, R17 ;  /* 0x0000001100197308 */ /* 0x000e620000002000 */
[----:B0-----:R-:W-:-:S02]  /*03f0*/  FSETP.GT.AND P1, PT, R26, 8.50705917302346158658e+37, PT ;  /* 0x7e8000001a00780b */ /* 0x001fc40003f24000 */
[----:B------:R-:W-:Y:S02]  /*0400*/  FSETP.GEU.AND P3, PT, R26, 1.175494350822287508e-38, PT ;  /* 0x008000001a00780b */ /* 0x000fe40003f6e000 */
[C---:B-1----:R-:W-:Y:S02]  /*0410*/  FSETP.GT.AND P0, PT, R25.reuse, 8.50705917302346158658e+37, PT ;  /* 0x7e8000001900780b */ /* 0x042fe40003f04000 */
[----:B------:R-:W-:-:S07]  /*0420*/  FSETP.GEU.AND P2, PT, R25, 1.175494350822287508e-38, PT ;  /* 0x008000001900780b */ /* 0x000fce0003f4e000 */
[----:B------:R-:W-:-:S04]  /*0430*/  @P1 FMUL R26, R26, 0.25 ;  /* 0x3e8000001a1a1820 */ /* 0x000fc80000400000 */
[----:B------:R-:W-:Y:S01]  /*0440*/  @P0 FMUL R25, R25, 0.25 ;  /* 0x3e80000019190820 */ /* 0x000fe20000400000 */
[----:B------:R-:W-:-:S03]  /*0450*/  @!P3 FMUL R26, R26, 16777216 ;  /* 0x4b8000001a1ab820 */ /* 0x000fc60000400000 */
[----:B------:R-:W-:Y:S01]  /*0460*/  @!P2 FMUL R25, R25, 16777216 ;  /* 0x4b8000001919a820 */ /* 0x000fe20000400000 */
[----:B------:R-:W-:Y:S01]  /*0470*/  FMUL R3, R3, R8 ;  /* 0x0000000803037220 */ /* 0x000fe20000400000 */
[----:B------:R-:W-:Y:S01]  /*0480*/  FMUL R16, R16, R9 ;  /* 0x0000000910107220 */ /* 0x000fe20000400000 */
[----:B------:R-:W0:Y:S02]  /*0490*/  MUFU.RCP R24, R26 ;  /* 0x0000001a00187308 */ /* 0x000e240000001000 */
[----:B----4-:R-:W-:Y:S01]  /*04a0*/  FFMA R3, R4, R3, R12 ;  /* 0x0000000304037223 */ /* 0x010fe2000000000c */
[----:B------:R-:W-:Y:S01]  /*04b0*/  FFMA R36, R5, R16, R13 ;  /* 0x0000001005247223 */ /* 0x000fe2000000000d */
[----:B------:R-:W-:-:S04]  /*04c0*/  FADD R4, R10, -R18 ;  /* 0x800000120a047221 */ /* 0x000fc80000000000 */
[----:B------:R-:W1:Y:S01]  /*04d0*/  MUFU.RCP R25, R25 ;  /* 0x0000001900197308 */ /* 0x000e620000001000 */
[----:B------:R-:W-:Y:S01]  /*04e0*/  FADD R5, R11, -R19 ;  /* 0x800000130b057221 */ /* 0x000fe20000000000 */
[C---:B------:R-:W-:Y:S02]  /*04f0*/  FSEL R10, R2.reuse, 1, P0 ;  /* 0x3f800000020a7808 */ /* 0x040fe40000000000 */
[----:B------:R-:W-:Y:S01]  /*0500*/  FSEL R11, R2, 1, P1 ;  /* 0x3f800000020b7808 */ /* 0x000fe20000800000 */
[----:B------:R-:W-:-:S04]  /*0510*/  IMAD.WIDE R8, R37, 0x4, R42 ;  /* 0x0000000425087825 */ /* 0x000fc800078e022a */
[----:B------:R-:W-:Y:S01]  /*0520*/  @!P2 FMUL R10, R10, 16777216 ;  /* 0x4b8000000a0aa820 */ /* 0x000fe20000400000 */
[----:B------:R-:W3:Y:S01]  /*0530*/  LDC.64 R42, c[0x0][0x250] ;  /* 0x00009400ff2a7b82 */ /* 0x000ee20000000a00 */
[----:B------:R-:W-:Y:S01]  /*0540*/  @!P3 FMUL R11, R11, 16777216 ;  /* 0x4b8000000b0bb820 */ /* 0x000fe20000400000 */
[----:B------:R-:W-:-:S04]  /*0550*/  IMAD.WIDE R16, R37, 0x4, R40 ;  /* 0x0000000425107825 */ /* 0x000fc800078e0228 */
[----:B0-----:R-:W-:Y:S01]  /*0560*/  FMUL R24, R24, R11 ;  /* 0x0000000b18187220 */ /* 0x001fe20000400000 */
[----:B-1----:R-:W-:Y:S01]  /*0570*/  FMUL R25, R25, R10 ;  /* 0x0000000a19197220 */ /* 0x002fe20000400000 */
[----:B------:R-:W4:Y:S01]  /*0580*/  LDG.E.EL.128 R16, desc[UR4][R16.64] ;  /* 0x0000000410107981 */ /* 0x000f22000c2e1d00 */
[----:B------:R-:W0:Y:S03]  /*0590*/  LDC.64 R40, c[0x0][0x248] ;  /* 0x00009200ff287b82 */ /* 0x000e260000000a00 */
[----:B------:R-:W4:Y:S01]  /*05a0*/  LDG.E.EL.128 R8, desc[UR4][R8.64] ;  /* 0x0000000408087981 */ /* 0x000f22000c2e1d00 */
[----:B------:R-:W-:Y:S01]  /*05b0*/  FMUL R25, R25, R4 ;  /* 0x0000000419197220 */ /* 0x000fe20000400000 */
[----:B------:R-:W-:-:S03]  /*05c0*/  FMUL R24, R24, R5 ;  /* 0x0000000518187220 */ /* 0x000fc60000400000 */
[----:B------:R-:W1:Y:S01]  /*05d0*/  LDC.64 R4, c[0x0][0x240] ;  /* 0x00009000ff047b82 */ /* 0x000e620000000a00 */
[----:B-----5:R-:W-:Y:S01]  /*05e0*/  FADD R30, R30, -R34 ;  /* 0x800000221e1e7221 */ /* 0x020fe20000000000 */
[----:B------:R-:W-:Y:S01]  /*05f0*/  FADD R28, R28, -R32 ;  /* 0x800000201c1c7221 */ /* 0x000fe20000000000 */
[----:B------:R-:W-:Y:S01]  /*0600*/  FADD R33, R29, -R33 ;  /* 0x800000211d217221 */ /* 0x000fe20000000000 */
[----:B--2---:R-:W-:Y:S01]  /*0610*/  FADD R22, R22, 9.9999997473787516356e-06 ;  /* 0x3727c5ac16167421 */ /* 0x004fe20000000000 */
[----:B------:R-:W-:Y:S01]  /*0620*/  FADD R20, R20, 9.9999997473787516356e-06 ;  /* 0x3727c5ac14147421 */ /* 0x000fe20000000000 */
[----:B------:R-:W-:Y:S02]  /*0630*/  FADD R21, R21, 9.9999997473787516356e-06 ;  /* 0x3727c5ac15157421 */ /* 0x000fe40000000000 */
[----:B------:R-:W2:Y:S08]  /*0640*/  MUFU.SQRT R13, R22 ;  /* 0x00000016000d7308 */ /* 0x000eb00000002000 */
[----:B------:R-:W5:Y:S08]  /*0650*/  MUFU.SQRT R26, R20 ;  /* 0x00000014001a7308 */ /* 0x000f700000002000 */
[----:B------:R-:W0:Y:S01]  /*0660*/  MUFU.SQRT R12, R21 ;  /* 0x00000015000c7308 */ /* 0x000e220000002000 */
[----:B--2---:R-:W-:-:S02]  /*0670*/  FSETP.GT.AND P2, PT, R13, 8.50705917302346158658e+37, PT ;  /* 0x7e8000000d00780b */ /* 0x004fc40003f44000 */
[----:B------:R-:W-:Y:S02]  /*0680*/  FSETP.GEU.AND P5, PT, R13, 1.175494350822287508e-38, PT ;  /* 0x008000000d00780b */ /* 0x000fe40003fae000 */
[C---:B-----5:R-:W-:Y:S02]  /*0690*/  FSETP.GT.AND P0, PT, R26.reuse, 8.50705917302346158658e+37, PT ;  /* 0x7e8000001a00780b */ /* 0x060fe40003f04000 */
[----:B------:R-:W-:Y:S02]  /*06a0*/  FSETP.GEU.AND P3, PT, R26, 1.175494350822287508e-38, PT ;  /* 0x008000001a00780b */ /* 0x000fe40003f6e000 */
[C---:B0-----:R-:W-:Y:S02]  /*06b0*/  FSETP.GT.AND P1, PT, R12.reuse, 8.50705917302346158658e+37, PT ;  /* 0x7e8000000c00780b */ /* 0x041fe40003f24000 */
[----:B------:R-:W-:-:S03]  /*06c0*/  FSETP.GEU.AND P4, PT, R12, 1.175494350822287508e-38, PT ;  /* 0x008000000c00780b */ /* 0x000fc60003f8e000 */
[----:B------:R-:W-:-:S04]  /*06d0*/  @P2 FMUL R13, R13, 0.25 ;  /* 0x3e8000000d0d2820 */ /* 0x000fc80000400000 */
[----:B------:R-:W-:Y:S01]  /*06e0*/  @P0 FMUL R26, R26, 0.25 ;  /* 0x3e8000001a1a0820 */ /* 0x000fe20000400000 */
[----:B------:R-:W-:Y:S01]  /*06f0*/  @!P5 FMUL R13, R13, 16777216 ;  /* 0x4b8000000d0dd820 */ /* 0x000fe20000400000 */
[----:B------:R-:W-:Y:S02]  /*0700*/  FFMA R20, R6, R25, R14 ;  /* 0x0000001906147223 */ /* 0x000fe4000000000e */
[----:B------:R-:W-:Y:S01]  /*0710*/  @!P3 FMUL R26, R26, 16777216 ;  /* 0x4b8000001a1ab820 */ /* 0x000fe20000400000 */
[----:B------:R-:W-:Y:S01]  /*0720*/  @P1 FMUL R12, R12, 0.25 ;  /* 0x3e8000000c0c1820 */ /* 0x000fe20000400000 */
[----:B------:R-:W0:Y:S03]  /*0730*/  MUFU.RCP R25, R13 ;  /* 0x0000000d00197308 */ /* 0x000e260000001000 */
[----:B------:R-:W-:Y:S01]  /*0740*/  @!P4 FMUL R12, R12, 16777216 ;  /* 0x4b8000000c0cc820 */ /* 0x000fe20000400000 */
[----:B------:R-:W-:-:S04]  /*0750*/  FSEL R14, R2, 1, P2 ;  /* 0x3f800000020e7808 */ /* 0x000fc80001000000 */
[----:B------:R-:W2:Y:S01]  /*0760*/  MUFU.RCP R22, R26 ;  /* 0x0000001a00167308 */ /* 0x000ea20000001000 */
[----:B------:R-:W-:Y:S01]  /*0770*/  FFMA R21, R7, R24, R15 ;  /* 0x0000001807157223 */ /* 0x000fe2000000000f */
[----:B------:R-:W-:Y:S01]  /*0780*/  FSEL R7, R2, 1, P0 ;  /* 0x3f80000002077808 */ /* 0x000fe20000000000 */
[----:B------:R-:W-:-:S05]  /*0790*/  @!P5 FMUL R14, R14, 16777216 ;  /* 0x4b8000000e0ed820 */ /* 0x000fca0000400000 */
[----:B------:R-:W5:Y:S01]  /*07a0*/  MUFU.RCP R12, R12 ;  /* 0x0000000c000c7308 */ /* 0x000f620000001000 */
[----:B------:R-:W-:Y:S01]  /*07b0*/  FSEL R15, R2, 1, P1 ;  /* 0x3f800000020f7808 */ /* 0x000fe20000800000 */
[----:B------:R-:W-:Y:S01]  /*07c0*/  @!P3 FMUL R7, R7, 16777216 ;  /* 0x4b8000000707b820 */ /* 0x000fe20000400000 */
[----:B0-----:R-:W-:-:S03]  /*07d0*/  FMUL R25, R25, R14 ;  /* 0x0000000e19197220 */ /* 0x001fc60000400000 */
[----:B------:R-:W-:Y:S01]  /*07e0*/  @!P4 FMUL R15, R15, 16777216 ;  /* 0x4b8000000f0fc820 */ /* 0x000fe20000400000 */
[----:B--2---:R-:W-:Y:S01]  /*07f0*/  FMUL R7, R22, R7 ;  /* 0x0000000716077220 */ /* 0x004fe20000400000 */
[----:B------:R-:W-:Y:S02]  /*0800*/  FMUL R25, R25, R30 ;  /* 0x0000001e19197220 */ /* 0x000fe40000400000 */
[----:B-----5:R-:W-:Y:S01]  /*0810*/  FMUL R22, R12, R15 ;  /* 0x0000000f0c167220 */ /* 0x020fe20000400000 */
[----:B------:R-:W-:Y:S01]  /*0820*/  FMUL R15, R7, R28 ;  /* 0x0000001c070f7220 */ /* 0x000fe20000400000 */
[----:B------:R-:W-:-:S04]  /*0830*/  IMAD.WIDE R6, R38, 0x4, R40 ;  /* 0x0000000426067825 */ /* 0x000fc800078e0228 */
[----:B----4-:R-:W-:Y:S01]  /*0840*/  FFMA R10, R10, R25, R18 ;  /* 0x000000190a0a7223 */ /* 0x010fe20000000012 */
[----:B-1----:R-:W-:-:S04]  /*0850*/  IMAD.WIDE R28, R0, 0x4, R4 ;  /* 0x00000004001c7825 */ /* 0x002fc800078e0204 */
[----:B------:R-:W-:Y:S01]  /*0860*/  FFMA R8, R8, R15, R16 ;  /* 0x0000000f08087223 */ /* 0x000fe20000000010 */
[----:B------:R-:W2:Y:S01]  /*0870*/  LDG.E.EL.128 R4, desc[UR4][R6.64] ;  /* 0x0000000406047981 */ /* 0x000ea2000c2e1d00 */
[----:B---3--:R-:W-:-:S03]  /*0880*/  IMAD.WIDE R24, R38, 0x4, R42 ;  /* 0x0000000426187825 */ /* 0x008fc600078e022a */
[----:B------:R-:W2:Y:S04]  /*0890*/  LDG.E.128 R12, desc[UR4][R28.64] ;  /* 0x000000041c0c7981 */ /* 0x000ea8000c1e1d00 */
[----:B------:R-:W3:Y:S01]  /*08a0*/  LDG.E.EL.128 R24, desc[UR4][R24.64] ;  /* 0x0000000418187981 */ /* 0x000ee2000c2e1d00 */
[----:B------:R-:W-:Y:S01]  /*08b0*/  FMUL R22, R22, R33 ;  /* 0x0000002116167220 */ /* 0x000fe20000400000 */
[----:B------:R-:W-:-:S04]  /*08c0*/  IMAD.WIDE R32, R37, 0x4, R40 ;  /* 0x0000000425207825 */ /* 0x000fc800078e0228 */
[----:B------:R-:W-:Y:S02]  /*08d0*/  FADD R16, R31, -R35 ;  /* 0x800000231f107221 */ /* 0x000fe40000000000 */
[----:B------:R-:W4:Y:S04]  /*08e0*/  LDG.E.128 R28, desc[UR4][R28.64+0x800] ;  /* 0x000800041c1c7981 */ /* 0x000f28000c1e1d00 */
[----:B------:R-:W4:Y:S01]  /*08f0*/  LDG.E.EL.128 R32, desc[UR4][R32.64] ;  /* 0x0000000420207981 */ /* 0x000f22000c2e1d00 */
[----:B------:R-:W-:Y:S01]  /*0900*/  FFMA R9, R9, R22, R17 ;  /* 0x0000001609097223 */ /* 0x000fe20000000011 */
[----:B--2---:R-:W-:Y:S01]  /*0910*/  FADD R5, R13, -R5 ;  /* 0x800000050d057221 */ /* 0x004fe20000000000 */
[----:B------:R-:W-:Y:S01]  /*0920*/  FADD R4, R12, -R4 ;  /* 0x800000040c047221 */ /* 0x000fe20000000000 */
[----:B---3--:R-:W-:Y:S01]  /*0930*/  FADD R13, R24, 9.9999997473787516356e-06 ;  /* 0x3727c5ac180d7421 */ /* 0x008fe20000000000 */
[----:B------:R-:W-:-:S05]  /*0940*/  FADD R12, R25, 9.9999997473787516356e-06 ;  /* 0x3727c5ac190c7421 */ /* 0x000fca0000000000 */
[----:B------:R-:W0:Y:S01]  /*0950*/  MUFU.SQRT R13, R13 ;  /* 0x0000000d000d7308 */ /* 0x000e220000002000 */
[----:B------:R-:W-:Y:S01]  /*0960*/  FADD R26, R26, 9.9999997473787516356e-06 ;  /* 0x3727c5ac1a1a7421 */ /* 0x000fe20000000000 */
[----:B------:R-:W-:-:S06]  /*0970*/  FADD R27, R27, 9.9999997473787516356e-06 ;  /* 0x3727c5ac1b1b7421 */ /* 0x000fcc0000000000 */
[----:B------:R-:W1:Y:S01]  /*0980*/  MUFU.SQRT R12, R12 ;  /* 0x0000000c000c7308 */ /* 0x000e620000002000 */
[----:B------:R-:W-:Y:S01]  /*0990*/  FADD R6, R14, -R6 ;  /* 0x800000060e067221 */ /* 0x000fe20000000000 */
[----:B------:R-:W-:-:S06]  /*09a0*/  FADD R7, R15, -R7 ;  /* 0x800000070f077221 */ /* 0x000fcc0000000000 */
[----:B------:R-:W2:Y:S01]  /*09b0*/  MUFU.SQRT R14, R26 ;  /* 0x0000001a000e7308 */ /* 0x000ea20000002000 */
[----:B0-----:R-:W-:-:S07]  /*09c0*/  FSETP.GT.AND P6, PT, R13, 8.50705917302346158658e+37, PT ;  /* 0x7e8000000d00780b */ /* 0x001fce0003fc4000 */
[----:B------:R0:W3:Y:S01]  /*09d0*/  MUFU.SQRT R15, R27 ;  /* 0x0000001b000f7308 */ /* 0x0000e20000002000 */
[C---:B-1----:R-:W-:Y:S02]  /*09e0*/  FSETP.GT.AND P5, PT, R12.reuse, 8.50705917302346158658e+37, PT ;  /* 0x7e8000000c00780b */ /* 0x042fe40003fa4000 */
[----:B------:R-:W-:Y:S02]  /*09f0*/  FSETP.GEU.AND P3, PT, R12, 1.175494350822287508e-38, PT ;  /* 0x008000000c00780b */ /* 0x000fe40003f6e000 */
[C---:B------:R-:W-:Y:S02]  /*0a00*/  FSETP.GEU.AND P4, PT, R13.reuse, 1.175494350822287508e-38, PT ;  /* 0x008000000d00780b */ /* 0x040fe40003f8e000 */
[----:B--2---:R-:W-:Y:S01]  /*0a10*/  FSETP.GT.AND P2, PT, R14, 8.50705917302346158658e+37, PT ;  /* 0x7e8000000e00780b */ /* 0x004fe20003f44000 */
[----:B------:R-:W-:Y:S01]  /*0a20*/  @P6 FMUL R13, R13, 0.25 ;  /* 0x3e8000000d0d6820 */ /* 0x000fe20000400000 */
[----:B------:R-:W-:Y:S01]  /*0a30*/  FSEL R24, R2, 1, P6 ;  /* 0x3f80000002187808 */ /* 0x000fe20003000000 */
[----:B----4-:R-:W-:Y:S01]  /*0a40*/  FADD R17, R28, -R32 ;  /* 0x800000201c117221 */ /* 0x010fe20000000000 */
[----:B------:R-:W-:Y:S01]  /*0a50*/  FSETP.GEU.AND P1, PT, R14, 1.175494350822287508e-38, PT ;  /* 0x008000000e00780b */ /* 0x000fe20003f2e000 */
[----:B------:R-:W-:Y:S01]  /*0a60*/  FADD R22, R30, -R34 ;  /* 0x800000221e167221 */ /* 0x000fe20000000000 */
[----:B------:R-:W-:Y:S01]  /*0a70*/  FADD R39, R31, -R35 ;  /* 0x800000231f277221 */ /* 0x000fe20000000000 */
[----:B0-----:R-:W0:Y:S01]  /*0a80*/  LDC.64 R26, c[0x0][0x258] ;  /* 0x00009600ff1a7b82 */ /* 0x001e220000000a00 */
[C---:B---3--:R-:W-:Y:S01]  /*0a90*/  FSETP.GT.AND P0, PT, R15.reuse, 8.50705917302346158658e+37, PT ;  /* 0x7e8000000f00780b */ /* 0x048fe20003f04000 */
[----:B------:R-:W-:Y:S01]  /*0aa0*/  @P5 FMUL R12, R12, 0.25 ;  /* 0x3e8000000c0c5820 */ /* 0x000fe20000400000 */
[----:B------:R-:W-:-:S03]  /*0ab0*/  FSETP.GEU.AND P6, PT, R15, 1.175494350822287508e-38, PT ;  /* 0x008000000f00780b */ /* 0x000fc60003fce000 */
[----:B------:R-:W-:Y:S01]  /*0ac0*/  @!P3 FMUL R12, R12, 16777216 ;  /* 0x4b8000000c0cb820 */ /* 0x000fe20000400000 */
[----:B------:R-:W-:Y:S01]  /*0ad0*/  @P2 FMUL R14, R14, 0.25 ;  /* 0x3e8000000e0e2820 */ /* 0x000fe20000400000 */
[----:B------:R-:W-:Y:S01]  /*0ae0*/  @!P4 FMUL R13, R13, 16777216 ;  /* 0x4b8000000d0dc820 */ /* 0x000fe20000400000 */
[----:B------:R-:W-:Y:S01]  /*0af0*/  FSEL R25, R2, 1, P5 ;  /* 0x3f80000002197808 */ /* 0x000fe20002800000 */
[----:B------:R1:W2:Y:S01]  /*0b00*/  MUFU.RCP R28, R12 ;  /* 0x0000000c001c7308 */ /* 0x0002a20000001000 */
[----:B------:R-:W3:Y:S03]  /*0b10*/  LDC.64 R30, c[0x0][0x260] ;  /* 0x00009800ff1e7b82 */ /* 0x000ee60000000a00 */
[----:B------:R-:W-:Y:S01]  /*0b20*/  @P0 FMUL R15, R15, 0.25 ;  /* 0x3e8000000f0f0820 */ /* 0x000fe20000400000 */
[----:B------:R-:W-:-:S03]  /*0b30*/  @!P1 FMUL R14, R14, 16777216 ;  /* 0x4b8000000e0e9820 */ /* 0x000fc60000400000 */
[----:B------:R-:W-:Y:S01]  /*0b40*/  @!P6 FMUL R15, R15, 16777216 ;  /* 0x4b8000000f0fe820 */ /* 0x000fe20000400000 */
[----:B------:R-:W4:Y:S01]  /*0b50*/  MUFU.RCP R13, R13 ;  /* 0x0000000d000d7308 */ /* 0x000f220000001000 */
[----:B------:R-:W-:Y:S01]  /*0b60*/  @!P3 FMUL R25, R25, 16777216 ;  /* 0x4b8000001919b820 */ /* 0x000fe20000400000 */
[----:B-1----:R-:W-:-:S06]  /*0b70*/  FSEL R12, R2, 1, P0 ;  /* 0x3f800000020c7808 */ /* 0x002fcc0000000000 */
[----:B------:R-:W1:Y:S01]  /*0b80*/  MUFU.RCP R14, R14 ;  /* 0x0000000e000e7308 */ /* 0x000e620000001000 */
[----:B--2---:R-:W-:Y:S01]  /*0b90*/  FMUL R28, R28, R25 ;  /* 0x000000191c1c7220 */ /* 0x004fe20000400000 */
[----:B------:R-:W-:-:S06]  /*0ba0*/  FSEL R25, R2, 1, P2 ;  /* 0x3f80000002197808 */ /* 0x000fcc0001000000 */
[----:B------:R-:W2:Y:S01]  /*0bb0*/  MUFU.RCP R15, R15 ;  /* 0x0000000f000f7308 */ /* 0x000ea20000001000 */
[----:B------:R-:W-:Y:S01]  /*0bc0*/  @!P4 FMUL R24, R24, 16777216 ;  /* 0x4b8000001818c820 */ /* 0x000fe20000400000 */
[----:B------:R-:W-:Y:S01]  /*0bd0*/  @!P1 FMUL R25, R25, 16777216 ;  /* 0x4b80000019199820 */ /* 0x000fe20000400000 */
[----:B------:R-:W-:Y:S02]  /*0be0*/  @!P6 FMUL R12, R12, 16777216 ;  /* 0x4b8000000c0ce820 */ /* 0x000fe40000400000 */
[----:B----4-:R-:W-:Y:S01]  /*0bf0*/  FMUL R13, R13, R24 ;  /* 0x000000180d0d7220 */ /* 0x010fe20000400000 */
[----:B-1----:R-:W-:-:S03]  /*0c00*/  FMUL R41, R14, R25 ;  /* 0x000000190e297220 */ /* 0x002fc60000400000 */
[----:B------:R-:W-:Y:S01]  /*0c10*/  FMUL R25, R13, R4 ;  /* 0x000000040d197220 */ /* 0x000fe20000400000 */
[----:B------:R-:W-:Y:S01]  /*0c20*/  FMUL R41, R41, R6 ;  /* 0x0000000629297220 */ /* 0x000fe20000400000 */
[----:B--2---:R-:W-:Y:S01]  /*0c30*/  FMUL R40, R15, R12 ;  /* 0x0000000c0f287220 */ /* 0x004fe20000400000 */
[----:B---3--:R-:W-:-:S04]  /*0c40*/  IMAD.WIDE R12, R38, 0x4, R30 ;  /* 0x00000004260c7825 */ /* 0x008fc800078e021e */
[----:B------:R-:W-:Y:S01]  /*0c50*/  FMUL R40, R40, R7 ;  /* 0x0000000728287220 */ /* 0x000fe20000400000 */
[----:B0-----:R-:W-:-:S04]  /*0c60*/  IMAD.WIDE R6, R38, 0x4, R26 ;  /* 0x0000000426067825 */ /* 0x001fc800078e021a */
[----:B------:R-:W-:Y:S01]  /*0c70*/  FMUL R28, R28, R5 ;  /* 0x000000051c1c7220 */ /* 0x000fe20000400000 */
[----:B------:R-:W2:Y:S04]  /*0c80*/  LDG.E.EL.128 R12, desc[UR4][R12.64] ;  /* 0x000000040c0c7981 */ /* 0x000ea8000c2e1d00 */
[----:B------:R-:W2:Y:S01]  /*0c90*/  LDG.E.EL.128 R4, desc[UR4][R6.64] ;  /* 0x0000000406047981 */ /* 0x000ea2000c2e1d00 */
[----:B------:R-:W-:-:S04]  /*0ca0*/  IMAD.WIDE R44, R37, 0x4, R42 ;  /* 0x00000004252c7825 */ /* 0x000fc800078e022a */
[----:B------:R-:W-:-:S04]  /*0cb0*/  IMAD.WIDE R42, R37, 0x4, R26 ;  /* 0x00000004252a7825 */ /* 0x000fc800078e021a */
[----:B------:R-:W-:Y:S01]  /*0cc0*/  FADD R18, R29, -R33 ;  /* 0x800000211d127221 */ /* 0x000fe20000000000 */
[----:B------:R-:W-:-:S06]  /*0cd0*/  IMAD.WIDE R32, R37, 0x4, R30 ;  /* 0x0000000425207825 */ /* 0x000fcc00078e021e */
[----:B------:R-:W3:Y:S01]  /*0ce0*/  LDG.E.EL.128 R32, desc[UR4][R32.64] ;  /* 0x0000000420207981 */ /* 0x000ee2000c2e1d00 */
[----:B--2---:R-:W-:-:S03]  /*0cf0*/  FFMA R4, R4, R25, R12 ;  /* 0x0000001904047223 */ /* 0x004fc6000000000c */
[----:B------:R-:W2:Y:S01]  /*0d00*/  LDG.E.EL.128 R24, desc[UR4][R44.64] ;  /* 0x000000042c187981 */ /* 0x000ea2000c2e1d00 */
[----:B------:R-:W-:-:S03]  /*0d10*/  FFMA R5, R5, R28, R13 ;  /* 0x0000001c05057223 */ /* 0x000fc6000000000d */
[----:B------:R-:W3:Y:S01]  /*0d20*/  LDG.E.EL.128 R28, desc[UR4][R42.64] ;  /* 0x000000042a1c7981 */ /* 0x000ee2000c2e1d00 */
[----:B------:R-:W-:Y:S01]  /*0d30*/  FFMA R40, R7, R40, R15 ;  /* 0x0000002807287223 */ /* 0x000fe2000000000f */
[----:B------:R-:W-:Y:S01]  /*0d40*/  FFMA R41, R6, R41, R14 ;  /* 0x0000002906297223 */ /* 0x000fe2000000000e */
[----:B------:R-:W-:-:S04]  /*0d50*/  FADD R23, R23, 9.9999997473787516356e-06 ;  /* 0x3727c5ac17177421 */ /* 0x000fc80000000000 */
[----:B------:R-:W-:Y:S01]  /*0d60*/  MUFU.SQRT R14, R23 ;  /* 0x00000017000e7308 */ /* 0x000fe20000002000 */
[----:B------:R-:W-:Y:S01]  /*0d70*/  FSETP.GEU.AND P6, PT, R36, -R5, PT ;  /* 0x800000052400720b */ /* 0x000fe20003fce000 */
[----:B------:R-:W-:-:S05]  /*0d80*/  FADD R5, R5, R36 ;  /* 0x0000002405057221 */ /* 0x000fca0000000000 */
[----:B------:R-:W-:Y:S01]  /*0d90*/  FSEL R5, R5, RZ, P6 ;  /* 0x000000ff05057208 */ /* 0x000fe20003000000 */
[----:B--2---:R-:W-:-:S04]  /*0da0*/  FADD R24, R24, 9.9999997473787516356e-06 ;  /* 0x3727c5ac18187421 */ /* 0x004fc80000000000 */
[----:B------:R-:W0:Y:S01]  /*0db0*/  MUFU.SQRT R13, R24 ;  /* 0x00000018000d7308 */ /* 0x000e220000002000 */
[----:B------:R-:W-:-:S07]  /*0dc0*/  FADD R25, R25, 9.9999997473787516356e-06 ;  /* 0x3727c5ac19197421 */ /* 0x000fce0000000000 */
[----:B------:R-:W1:Y:S01]  /*0dd0*/  MUFU.SQRT R7, R25 ;  /* 0x0000001900077308 */ /* 0x000e620000002000 */
[C---:B0-----:R-:W-:Y:S02]  /*0de0*/  FSETP.GT.AND P1, PT, R13.reuse, 8.50705917302346158658e+37, PT ;  /* 0x7e8000000d00780b */ /* 0x041fe40003f24000 */
[----:B------:R-:W-:Y:S02]  /*0df0*/  FSETP.GEU.AND P3, PT, R13, 1.175494350822287508e-38, PT ;  /* 0x008000000d00780b */ /* 0x000fe40003f6e000 */
[C---:B-1----:R-:W-:Y:S02]  /*0e00*/  FSETP.GT.AND P2, PT, R7.reuse, 8.50705917302346158658e+37, PT ;  /* 0x7e8000000700780b */ /* 0x042fe40003f44000 */
[----:B------:R-:W-:-:S07]  /*0e10*/  FSETP.GEU.AND P4, PT, R7, 1.175494350822287508e-38, PT ;  /* 0x008000000700780b */ /* 0x000fce0003f8e000 */
[----:B------:R-:W-:Y:S01]  /*0e20*/  @P1 FMUL R13, R13, 0.25 ;  /* 0x3e8000000d0d1820 */ /* 0x000fe20000400000 */
[----:B------:R-:W-:-:S03]  /*0e30*/  FADD R26, R26, 9.9999997473787516356e-06 ;  /* 0x3727c5ac1a1a7421 */ /* 0x000fc60000000000 */
[----:B------:R-:W-:Y:S01]  /*0e40*/  @!P3 FMUL R13, R13, 16777216 ;  /* 0x4b8000000d0db820 */ /* 0x000fe20000400000 */
[----:B------:R-:W0:Y:S01]  /*0e50*/  MUFU.SQRT R12, R26 ;  /* 0x0000001a000c7308 */ /* 0x000e220000002000 */
[----:B------:R-:W-:Y:S01]  /*0e60*/  FSEL R15, R2, 1, P1 ;  /* 0x3f800000020f7808 */ /* 0x000fe20000800000 */
[----:B------:R-:W-:-:S06]  /*0e70*/  @P2 FMUL R7, R7, 0.25 ;  /* 0x3e80000007072820 */ /* 0x000fcc0000400000 */
[----:B------:R-:W1:Y:S01]  /*0e80*/  MUFU.RCP R6, R13 ;  /* 0x0000000d00067308 */ /* 0x000e620000001000 */
[----:B------:R-:W-:Y:S01]  /*0e90*/  @!P4 FMUL R7, R7, 16777216 ;  /* 0x4b8000000707c820 */ /* 0x000fe20000400000 */
[----:B------:R-:W-:Y:S01]  /*0ea0*/  @!P3 FMUL R15, R15, 16777216 ;  /* 0x4b8000000f0fb820 */ /* 0x000fe20000400000 */
[----:B------:R-:W-:-:S05]  /*0eb0*/  FADD R27, R27, 9.9999997473787516356e-06 ;  /* 0x3727c5ac1b1b7421 */ /* 0x000fca0000000000 */
[----:B------:R-:W2:Y:S01]  /*0ec0*/  MUFU.RCP R7, R7 ;  /* 0x0000000700077308 */ /* 0x000ea20000001000 */
[----:B0-----:R-:W-:Y:S01]  /*0ed0*/  FSETP.GT.AND P0, PT, R12, 8.50705917302346158658e+37, PT ;  /* 0x7e8000000c00780b */ /* 0x001fe20003f04000 */
[----:B-1----:R-:W-:-:S06]  /*0ee0*/  FMUL R6, R6, R15 ;  /* 0x0000000f06067220 */ /* 0x002fcc0000400000 */
[----:B------:R-:W0:Y:S01]  /*0ef0*/  MUFU.SQRT R15, R27 ;  /* 0x0000001b000f7308 */ /* 0x000e220000002000 */
[----:B------:R-:W-:-:S05]  /*0f00*/  FSEL R24, R2, 1, P2 ;  /* 0x3f80000002187808 */ /* 0x000fca0001000000 */
[----:B------:R-:W-:Y:S01]  /*0f10*/  @!P4 FMUL R24, R24, 16777216 ;  /* 0x4b8000001818c820 */ /* 0x000fe20000400000 */
[C---:B------:R-:W-:Y:S01]  /*0f20*/  FSETP.GEU.AND P5, PT, R12.reuse, 1.175494350822287508e-38, PT ;  /* 0x008000000c00780b */ /* 0x040fe20003fae000 */
[----:B------:R-:W-:Y:S02]  /*0f30*/  @P0 FMUL R12, R12, 0.25 ;  /* 0x3e8000000c0c0820 */ /* 0x000fe40000400000 */
[----:B--2---:R-:W-:Y:S01]  /*0f40*/  FMUL R7, R7, R24 ;  /* 0x0000001807077220 */ /* 0x004fe20000400000 */
[----:B------:R-:W-:Y:S02]  /*0f50*/  FSEL R24, R2, 1, P0 ;  /* 0x3f80000002187808 */ /* 0x000fe40000000000 */
[C---:B------:R-:W-:Y:S02]  /*0f60*/  FSETP.GT.AND P1, PT, R14.reuse, 8.50705917302346158658e+37, PT ;  /* 0x7e8000000e00780b */ /* 0x040fe40003f24000 */
[----:B0-----:R-:W-:Y:S02]  /*0f70*/  FSETP.GT.AND P0, PT, R15, 8.50705917302346158658e+37, PT ;  /* 0x7e8000000f00780b */ /* 0x001fe40003f04000 */
[----:B------:R-:W-:-:S02]  /*0f80*/  FSETP.GEU.AND P2, PT, R14, 1.175494350822287508e-38, PT ;  /* 0x008000000e00780b */ /* 0x000fc40003f4e000 */
[----:B------:R-:W-:Y:S01]  /*0f90*/  FSETP.GEU.AND P3, PT, R15, 1.175494350822287508e-38, PT ;  /* 0x008000000f00780b */ /* 0x000fe20003f6e000 */
[----:B------:R-:W-:-:S06]  /*0fa0*/  @!P5 FMUL R12, R12, 16777216 ;  /* 0x4b8000000c0cd820 */ /* 0x000fcc0000400000 */
[----:B------:R-:W-:Y:S02]  /*0fb0*/  @P1 FMUL R14, R14, 0.25 ;  /* 0x3e8000000e0e1820 */ /* 0x000fe40000400000 */
[----:B------:R-:W-:Y:S02]  /*0fc0*/  @P0 FMUL R15, R15, 0.25 ;  /* 0x3e8000000f0f0820 */ /* 0x000fe40000400000 */
[----:B------:R-:W-:Y:S02]  /*0fd0*/  @!P2 FMUL R14, R14, 16777216 ;  /* 0x4b8000000e0ea820 */ /* 0x000fe40000400000 */
[----:B------:R-:W-:Y:S01]  /*0fe0*/  @!P3 FMUL R15, R15, 16777216 ;  /* 0x4b8000000f0fb820 */ /* 0x000fe20000400000 */
[----:B------:R0:W1:Y:S01]  /*0ff0*/  MUFU.RCP R13, R12 ;  /* 0x0000000c000d7308 */ /* 0x0000620000001000 */
[----:B------:R-:W-:-:S07]  /*1000*/  FSEL R23, R2, 1, P1 ;  /* 0x3f80000002177808 */ /* 0x000fce0000800000 */
[----:B------:R-:W2:Y:S01]  /*1010*/  MUFU.RCP R14, R14 ;  /* 0x0000000e000e7308 */ /* 0x000ea20000001000 */
[----:B0-----:R-:W-:-:S07]  /*1020*/  FSEL R12, R2, 1, P0 ;  /* 0x3f800000020c7808 */ /* 0x001fce0000000000 */
[----:B------:R-:W0:Y:S01]  /*1030*/  MUFU.RCP R15, R15 ;  /* 0x0000000f000f7308 */ /* 0x000e220000001000 */
[----:B------:R-:W-:Y:S01]  /*1040*/  FSETP.GEU.AND P0, PT, R3, -R4, PT ;  /* 0x800000040300720b */ /* 0x000fe20003f0e000 */
[----:B------:R-:W-:Y:S01]  /*1050*/  FADD R4, R4, R3 ;  /* 0x0000000304047221 */ /* 0x000fe20000000000 */
[----:B------:R-:W-:Y:S01]  /*1060*/  @!P5 FMUL R24, R24, 16777216 ;  /* 0x4b8000001818d820 */ /* 0x000fe20000400000 */
[----:B------:R-:W4:Y:S01]  /*1070*/  LDC.64 R2, c[0x0][0x210] ;  /* 0x00008400ff027b82 */ /* 0x000f220000000a00 */
[----:B------:R-:W-:Y:S01]  /*1080*/  @!P2 FMUL R23, R23, 16777216 ;  /* 0x4b8000001717a820 */ /* 0x000fe20000400000 */
[----:B------:R-:W-:Y:S01]  /*1090*/  @!P3 FMUL R12, R12, 16777216 ;  /* 0x4b8000000c0cb820 */ /* 0x000fe20000400000 */
[----:B-1----:R-:W-:Y:S02]  /*10a0*/  FMUL R13, R13, R24 ;  /* 0x000000180d0d7220 */ /* 0x002fe40000400000 */
[----:B--2---:R-:W-:Y:S01]  /*10b0*/  FMUL R23, R14, R23 ;  /* 0x000000170e177220 */ /* 0x004fe20000400000 */
[----:B------:R-:W-:Y:S01]  /*10c0*/  FMUL R17, R6, R17 ;  /* 0x0000001106117220 */ /* 0x000fe20000400000 */
[----:B------:R-:W-:Y:S01]  /*10d0*/  FMUL R18, R7, R18 ;  /* 0x0000001207127220 */ /* 0x000fe20000400000 */
[----:B0-----:R-:W-:Y:S01]  /*10e0*/  FMUL R12, R15, R12 ;  /* 0x0000000c0f0c7220 */ /* 0x001fe20000400000 */
[----:B------:R-:W-:Y:S01]  /*10f0*/  FMUL R16, R23, R16 ;  /* 0x0000001017107220 */ /* 0x000fe20000400000 */
[----:B------:R-:W-:-:S02]  /*1100*/  FMUL R13, R13, R22 ;  /* 0x000000160d0d7220 */ /* 0x000fc40000400000 */
[----:B------:R-:W-:Y:S01]  /*1110*/  FMUL R12, R12, R39 ;  /* 0x000000270c0c7220 */ /* 0x000fe20000400000 */
[----:B------:R-:W-:Y:S01]  /*1120*/  FFMA R11, R11, R16, R19 ;  /* 0x000000100b0b7223 */ /* 0x000fe20000000013 */
[----:B---3--:R-:W-:Y:S01]  /*1130*/  FFMA R17, R28, R17, R32 ;  /* 0x000000111c117223 */ /* 0x008fe20000000020 */
[----:B------:R-:W-:Y:S01]  /*1140*/  FFMA R18, R29, R18, R33 ;  /* 0x000000121d127223 */ /* 0x000fe20000000021 */
[----:B------:R-:W-:Y:S01]  /*1150*/  FFMA R13, R30, R13, R34 ;  /* 0x0000000d1e0d7223 */ /* 0x000fe20000000022 */
[----:B------:R-:W-:Y:S01]  /*1160*/  FFMA R12, R31, R12, R35 ;  /* 0x0000000c1f0c7223 */ /* 0x000fe20000000023 */
[----:B------:R-:W-:Y:S01]  /*1170*/  FSEL R4, R4, RZ, P0 ;  /* 0x000000ff04047208 */ /* 0x000fe20000000000 */
[----:B------:R-:W-:Y:S01]  /*1180*/  FADD R7, R40, R21 ;  /* 0x0000001528077221 */ /* 0x000fe20000000000 */
[----:B------:R-:W-:Y:S01]  /*1190*/  FSETP.GEU.AND P5, PT, R20, -R41, PT ;  /* 0x800000291400720b */ /* 0x000fe20003fae000 */
        /* <DEDUP_REMOVED lines=10> */
[----:B----4-:R-:W-:Y:S01]  /*1240*/  IMAD.WIDE R2, R0, 0x4, R2 ;  /* 0x0000000400027825 */ /* 0x010fe200078e0202 */
[----:B------:R-:W-:-:S02]  /*1250*/  FSEL R6, R20, RZ, P5 ;  /* 0x000000ff14067208 */ /* 0x000fc40002800000 */
[----:B------:R-:W-:Y:S02]  /*1260*/  FSEL R7, R7, RZ, P4 ;  /* 0x000000ff07077208 */ /* 0x000fe40002000000 */
[----:B------:R-:W-:Y:S02]  /*1270*/  FSEL R8, R8, RZ, P3 ;  /* 0x000000ff08087208 */ /* 0x000fe40001800000 */
[----:B------:R-:W-:Y:S02]  /*1280*/  FSEL R9, R9, RZ, P2 ;  /* 0x000000ff09097208 */ /* 0x000fe40001000000 */
[----:B------:R-:W-:Y:S02]  /*1290*/  FSEL R10, R10, RZ, P1 ;  /* 0x000000ff0a0a7208 */ /* 0x000fe40000800000 */
[----:B------:R-:W-:Y:S01]  /*12a0*/  FSEL R11, R11, RZ, P0 ;  /* 0x000000ff0b0b7208 */ /* 0x000fe20000000000 */
[----:B------:R-:W-:Y:S04]  /*12b0*/  STG.E.128 desc[UR4][R2.64], R4 ;  /* 0x0000000402007986 */ /* 0x000fe8000c101d04 */
[----:B------:R-:W-:Y:S01]  /*12c0*/  STG.E.128 desc[UR4][R2.64+0x800], R8 ;  /* 0x0008000802007986 */ /* 0x000fe2000c101d04 */
[----:B------:R-:W-:Y:S05]  /*12d0*/  EXIT ;  /* 0x000000000000794d */ /* 0x000fea0003800000 */
.L_x_0:
[----:B------:R-:W-:-:S00]  /*12e0*/  BRA `(.L_x_0) ;  /* 0xfffffffc00fc7947 */ /* 0x000fc0000383ffff */
[----:B------:R-:W-:-:S00]  /*12f0*/  NOP ;  /* 0x0000000000007918 */ /* 0x000fc00000000000 */
        /* <DEDUP_REMOVED lines=8> */
.L_x_1:


//--------------------- .nv.global.init           --------------------------
	.section	.nv.global.init,"aw",@progbits
.nv.global.init:
	.type		_$_str,@object
	.size		_$_str,(_$_str_$_2 - _$_str)
_$_str:
        /*0000*/ 	.byte	0x5f, 0x5f, 0x43, 0x55, 0x44, 0x41, 0x5f, 0x46, 0x54, 0x5a, 0x00
	.type		_$_str_$_2,@object
	.size		_$_str_$_2,(.L_1 - _$_str_$_2)
_$_str_$_2:
        /*000b*/ 	.byte	0x5f, 0x5f, 0x43, 0x55, 0x44, 0x41, 0x5f, 0x50, 0x52, 0x45, 0x43, 0x5f, 0x53, 0x51, 0x52, 0x54
        /*001b*/ 	.byte	0x00
.L_1:


//--------------------- .nv.constant0.triton_poi_fused__native_batch_norm_legit_no_training_add_relu_30 --------------------------
	.section	.nv.constant0.triton_poi_fused__native_batch_norm_legit_no_training_add_relu_30,"a",@progbits
	.sectionflags	@""
	.align	4
.nv.constant0.triton_poi_fused__native_batch_norm_legit_no_training_add_relu_30:
	.zero		620
